	.headerflags	@"EF_CUDA_TEXMODE_UNIFIED EF_CUDA_64BIT_ADDRESS EF_CUDA_ACCELERATORS EF_CUDA_SM90 EF_CUDA_VIRTUAL_SM(EF_CUDA_SM90)"
	.elftype	@"ET_EXEC"


//--------------------- .nv.info                  --------------------------
	.section	.nv.info,"",@"SHT_CUDA_INFO"
	.align	4


	//----- nvinfo : EIATTR_REGCOUNT
	.align		4
        /*0000*/ 	.byte	0x04, 0x2f
        /*0002*/ 	.short	(.L_1 - .L_0)
	.align		4
.L_0:
        /*0004*/ 	.word	index@(triton_poi_fused_9)
        /*0008*/ 	.word	0x00000020


	//----- nvinfo : EIATTR_MIN_STACK_SIZE
	.align		4
.L_1:
        /*000c*/ 	.byte	0x04, 0x12
        /*000e*/ 	.short	(.L_3 - .L_2)
	.align		4
.L_2:
        /*0010*/ 	.word	index@(triton_poi_fused_9)
        /*0014*/ 	.word	0x00000000


	//----- nvinfo : EIATTR_FRAME_SIZE
	.align		4
.L_3:
        /*0018*/ 	.byte	0x04, 0x11
        /*001a*/ 	.short	(.L_5 - .L_4)
	.align		4
.L_4:
        /*001c*/ 	.word	index@(triton_poi_fused_9)
        /*0020*/ 	.word	0x00000000


	//----- nvinfo : EIATTR_MIN_STACK_SIZE
	.align		4
.L_5:
        /*0024*/ 	.byte	0x04, 0x12
        /*0026*/ 	.short	(.L_7 - .L_6)
	.align		4
.L_6:
        /*0028*/ 	.word	index@(triton_poi_fused_9)
        /*002c*/ 	.word	0x00000000
.L_7:


//--------------------- .nv.info.triton_poi_fused_9 --------------------------
	.section	.nv.info.triton_poi_fused_9,"",@"SHT_CUDA_INFO"
	.sectionflags	@""
	.align	4


	//----- nvinfo : EIATTR_CUDA_API_VERSION
	.align		4
        /*0000*/ 	.byte	0x04, 0x37
        /*0002*/ 	.short	(.L_9 - .L_8)
.L_8:
        /*0004*/ 	.word	0x0000007c


	//----- nvinfo : EIATTR_KPARAM_INFO
	.align		4
.L_9:
        /*0008*/ 	.byte	0x04, 0x17
        /*000a*/ 	.short	(.L_11 - .L_10)
.L_10:
        /*000c*/ 	.word	0x00000000
        /*0010*/ 	.short	0x0003
        /*0012*/ 	.short	0x0014
        /*0014*/ 	.byte	0x00, 0xf0, 0x11, 0x00


	//----- nvinfo : EIATTR_KPARAM_INFO
	.align		4
.L_11:
        /*0018*/ 	.byte	0x04, 0x17
        /*001a*/ 	.short	(.L_13 - .L_12)
.L_12:
        /*001c*/ 	.word	0x00000000
        /*0020*/ 	.short	0x0002
        /*0022*/ 	.short	0x0010
        /*0024*/ 	.byte	0x00, 0xf0, 0x11, 0x00


	//----- nvinfo : EIATTR_KPARAM_INFO
	.align		4
.L_13:
        /*0028*/ 	.byte	0x04, 0x17
        /*002a*/ 	.short	(.L_15 - .L_14)
.L_14:
        /*002c*/ 	.word	0x00000000
        /*0030*/ 	.short	0x0001
        /*0032*/ 	.short	0x0008
        /*0034*/ 	.byte	0x00, 0xf4, 0x21, 0x00


	//----- nvinfo : EIATTR_KPARAM_INFO
	.align		4
.L_15:
        /*0038*/ 	.byte	0x04, 0x17
        /*003a*/ 	.short	(.L_17 - .L_16)
.L_16:
        /*003c*/ 	.word	0x00000000
        /*0040*/ 	.short	0x0000
        /*0042*/ 	.short	0x0000
        /*0044*/ 	.byte	0x00, 0xf4, 0x21, 0x00


	//----- nvinfo : EIATTR_SPARSE_MMA_MASK
	.align		4
.L_17:
        /*0048*/ 	.byte	0x03, 0x50
        /*004a*/ 	.short	0x0000


	//----- nvinfo : EIATTR_MAXREG_COUNT
	.align		4
        /*004c*/ 	.byte	0x03, 0x1b
        /*004e*/ 	.short	0x00ff


	//----- nvinfo : EIATTR_EXIT_INSTR_OFFSETS
	.align		4
        /*0050*/ 	.byte	0x04, 0x1c
        /*0052*/ 	.short	(.L_19 - .L_18)


	//   ....[0]....
.L_18:
        /*0054*/ 	.word	0x00000890


	//   ....[1]....
        /*0058*/ 	.word	0x00000930


	//----- nvinfo : EIATTR_REQNTID
	.align		4
.L_19:
        /*005c*/ 	.byte	0x04, 0x10
        /*005e*/ 	.short	(.L_21 - .L_20)
.L_20:
        /*0060*/ 	.word	0x00000080
        /*0064*/ 	.word	0x00000001
        /*0068*/ 	.word	0x00000001


	//----- nvinfo : EIATTR_CBANK_PARAM_SIZE
	.align		4
.L_21:
        /*006c*/ 	.byte	0x03, 0x19
        /*006e*/ 	.short	0x0018


	//----- nvinfo : EIATTR_PARAM_CBANK
	.align		4
        /*0070*/ 	.byte	0x04, 0x0a
        /*0072*/ 	.short	(.L_23 - .L_22)
	.align		4
.L_22:
        /*0074*/ 	.word	index@(.nv.constant0.triton_poi_fused_9)
        /*0078*/ 	.short	0x0210
        /*007a*/ 	.short	0x0018


	//----- nvinfo : EIATTR_SW_WAR
	.align		4
.L_23:
        /*007c*/ 	.byte	0x04, 0x36
        /*007e*/ 	.short	(.L_25 - .L_24)
.L_24:
        /*0080*/ 	.word	0x00000008
.L_25:


//--------------------- .nv.callgraph             --------------------------
	.section	.nv.callgraph,"",@"SHT_CUDA_CALLGRAPH"
	.align	4
	.sectionentsize	8
	.align		4
        /*0000*/ 	.word	0x00000000
	.align		4
        /*0004*/ 	.word	0xffffffff
	.align		4
        /*0008*/ 	.word	0x00000000
	.align		4
        /*000c*/ 	.word	0xfffffffe
	.align		4
        /*0010*/ 	.word	0x00000000
	.align		4
        /*0014*/ 	.word	0xfffffffd
	.align		4
        /*0018*/ 	.word	0x00000000
	.align		4
        /*001c*/ 	.word	0xfffffffc


//--------------------- .text.triton_poi_fused_9  --------------------------
	.section	.text.triton_poi_fused_9,"ax",@progbits
	.sectionflags	@"SHF_BARRIERS=1"
	.align	128
        .global         triton_poi_fused_9
        .type           triton_poi_fused_9,@function
        .size           triton_poi_fused_9,(.L_x_1 - triton_poi_fused_9)
        .other          triton_poi_fused_9,@"STO_CUDA_ENTRY STV_DEFAULT"
triton_poi_fused_9:
.text.triton_poi_fused_9:
[----:B------:R-:W0:Y:S01]  /*0000*/  LDC R1, c[0x0][0x28] ;  /* 0x00000a00ff017b82 */ /* 0x000e220000000800 */
[----:B------:R-:W1:Y:S07]  /*0010*/  S2R R2, SR_TID.X ;  /* 0x0000000000027919 */ /* 0x000e6e0000002100 */
[----:B------:R-:W2:Y:S01]  /*0020*/  S2UR UR4, SR_CTAID.Y ;  /* 0x00000000000479c3 */ /* 0x000ea20000002600 */
[----:B------:R-:W-:Y:S02]  /*0030*/  CS2R R8, SRZ ;  /* 0x0000000000087805 */ /* 0x000fe4000001ff00 */
[----:B------:R-:W-:Y:S01]  /*0040*/  CS2R R10, SRZ ;  /* 0x00000000000a7805 */ /* 0x000fe2000001ff00 */
[----:B------:R-:W3:Y:S01]  /*0050*/  S2R R13, SR_CTAID.X ;  /* 0x00000000000d7919 */ /* 0x000ee20000002500 */
[----:B------:R-:W-:-:S03]  /*0060*/  ULDC.64 UR8, c[0x0][0x208] ;  /* 0x0000820000087ab9 */ /* 0x000fc60000000a00 */
[----:B------:R-:W4:Y:S01]  /*0070*/  LDC.64 R4, c[0x0][0x210] ;  /* 0x00008400ff047b82 */ /* 0x000f220000000a00 */
[----:B--2---:R-:W-:Y:S01]  /*0080*/  USHF.L.U32 UR4, UR4, 0x4, URZ ;  /* 0x0000000404047899 */ /* 0x004fe2000800063f */
[----:B-1----:R-:W-:Y:S01]  /*0090*/  SHF.R.U32.HI R0, RZ, 0x4, R2 ;  /* 0x00000004ff007819 */ /* 0x002fe20000011602 */
[----:B------:R-:W-:-:S03]  /*00a0*/  IMAD.SHL.U32 R6, R2, 0x4, RZ ;  /* 0x0000000402067824 */ /* 0x000fc600078e00ff */
[----:B------:R-:W-:Y:S01]  /*00b0*/  SGXT.U32 R0, R0, 0x3 ;  /* 0x000000030000781a */ /* 0x000fe20000000000 */
[----:B---3--:R-:W-:-:S03]  /*00c0*/  IMAD.SHL.U32 R13, R13, 0x40, RZ ;  /* 0x000000400d0d7824 */ /* 0x008fc600078e00ff */
[----:B------:R-:W-:Y:S02]  /*00d0*/  LOP3.LUT R0, R0, UR4, RZ, 0xfc, !PT ;  /* 0x0000000400007c12 */ /* 0x000fe4000f8efcff */
[----:B------:R-:W-:Y:S02]  /*00e0*/  LOP3.LUT R3, R13, 0x3c, R6, 0xf8, !PT ;  /* 0x0000003c0d037812 */ /* 0x000fe400078ef806 */
[----:B------:R-:W-:-:S03]  /*00f0*/  ISETP.GE.AND P0, PT, R0, 0xc, PT ;  /* 0x0000000c0000780c */ /* 0x000fc60003f06270 */
[C---:B------:R-:W-:Y:S01]  /*0100*/  IMAD R15, R0.reuse, 0x10000, R3 ;  /* 0x00010000000f7824 */ /* 0x040fe200078e0203 */
[----:B------:R-:W-:-:S03]  /*0110*/  LOP3.LUT R0, R0, 0x8, RZ, 0xfc, !PT ;  /* 0x0000000800007812 */ /* 0x000fc600078efcff */
[----:B----4-:R-:W-:-:S06]  /*0120*/  IMAD.WIDE R14, R15, 0x4, R4 ;  /* 0x000000040f0e7825 */ /* 0x010fcc00078e0204 */
[----:B------:R1:W2:Y:S01]  /*0130*/  @!P0 LDG.E.EL.128 R8, desc[UR8][R14.64] ;  /* 0x000000080e088981 */ /* 0x0002a2000c2e1d00 */
[C---:B------:R-:W-:Y:S01]  /*0140*/  ISETP.GE.AND P0, PT, R0.reuse, 0xc, PT ;  /* 0x0000000c0000780c */ /* 0x040fe20003f06270 */
[----:B------:R-:W-:Y:S01]  /*0150*/  IMAD R17, R0, 0x10000, R3 ;  /* 0x0001000000117824 */ /* 0x000fe200078e0203 */
[----:B------:R-:W-:-:S03]  /*0160*/  CS2R R6, SRZ ;  /* 0x0000000000067805 */ /* 0x000fc6000001ff00 */
[----:B------:R-:W-:Y:S01]  /*0170*/  IMAD.WIDE R16, R17, 0x4, R4 ;  /* 0x0000000411107825 */ /* 0x000fe200078e0204 */
[----:B------:R-:W-:-:S07]  /*0180*/  CS2R R4, SRZ ;  /* 0x0000000000047805 */ /* 0x000fce000001ff00 */
[----:B------:R3:W4:Y:S01]  /*0190*/  @!P0 LDG.E.EL.128 R4, desc[UR8][R16.64] ;  /* 0x0000000810048981 */ /* 0x000722000c2e1d00 */
[----:B------:R-:W5:Y:S01]  /*01a0*/  S2UR UR6, SR_CgaCtaId ;  /* 0x00000000000679c3 */ /* 0x000f620000008800 */
[----:B------:R-:W-:Y:S01]  /*01b0*/  SHF.R.U32.HI R0, RZ, 0x6, R2 ;  /* 0x00000006ff007819 */ /* 0x000fe20000011602 */
[----:B------:R-:W-:Y:S01]  /*01c0*/  IMAD.U32 R3, RZ, RZ, UR4 ;  /* 0x00000004ff037e24 */ /* 0x000fe2000f8e00ff */
[----:B------:R-:W5:Y:S01]  /*01d0*/  S2R R12, SR_TID.X ;  /* 0x00000000000c7919 */ /* 0x000f620000002100 */
[----:B------:R-:W-:Y:S01]  /*01e0*/  UMOV UR5, 0x400 ;  /* 0x0000040000057882 */ /* 0x000fe20000000000 */
[----:B------:R-:W-:Y:S01]  /*01f0*/  SGXT.U32 R0, R0, 0x1 ;  /* 0x000000010000781a */ /* 0x000fe20000000000 */
[----:B------:R-:W-:Y:S01]  /*0200*/  UISETP.GE.AND UP0, UPT, UR4, URZ, UPT ;  /* 0x0000003f0400728c */ /* 0x000fe2000bf06270 */
[----:B------:R-:W-:Y:S02]  /*0210*/  LOP3.LUT R2, R13, 0x3f, R2, 0xf8, !PT ;  /* 0x0000003f0d027812 */ /* 0x000fe400078ef802 */
[----:B-1----:R-:W-:-:S02]  /*0220*/  LOP3.LUT R14, R3, 0x2, R0, 0xfe, !PT ;  /* 0x00000002030e7812 */ /* 0x002fc400078efe00 */
[----:B---3--:R-:W-:Y:S02]  /*0230*/  LOP3.LUT R16, R3, 0x6, R0, 0xfe, !PT ;  /* 0x0000000603107812 */ /* 0x008fe400078efe00 */
[C---:B------:R-:W-:Y:S01]  /*0240*/  ISETP.GE.AND P5, PT, R14.reuse, 0xc, PT ;  /* 0x0000000c0e00780c */ /* 0x040fe20003fa6270 */
[----:B------:R-:W-:Y:S01]  /*0250*/  IMAD.HI R18, R14, 0x55555556, RZ ;  /* 0x555555560e127827 */ /* 0x000fe200078e02ff */
[----:B------:R-:W-:-:S04]  /*0260*/  ISETP.GE.AND P3, PT, R16, 0xc, PT ;  /* 0x0000000c1000780c */ /* 0x000fc80003f66270 */
[----:B------:R-:W-:-:S05]  /*0270*/  LEA.HI R17, R18, R18, RZ, 0x1 ;  /* 0x0000001212117211 */ /* 0x000fca00078f08ff */
[----:B------:R-:W-:Y:S01]  /*0280*/  IMAD R18, R17, -0x3, R14 ;  /* 0xfffffffd11127824 */ /* 0x000fe200078e020e */
[----:B-----5:R-:W-:-:S03]  /*0290*/  UPRMT UR5, UR6, 0x654, UR5 ;  /* 0x0000065406057896 */ /* 0x020fc60008000005 */
[----:B------:R-:W-:Y:S01]  /*02a0*/  IMAD R13, R17, 0x30000, R18 ;  /* 0x00030000110d7824 */ /* 0x000fe200078e0212 */
[----:B------:R-:W-:-:S03]  /*02b0*/  LOP3.LUT R18, R0, UR4, RZ, 0xfc, !PT ;  /* 0x0000000400127c12 */ /* 0x000fc6000f8efcff */
[----:B------:R-:W-:Y:S01]  /*02c0*/  IMAD R13, R2, 0x3, R13 ;  /* 0x00000003020d7824 */ /* 0x000fe200078e020d */
[----:B------:R-:W-:Y:S01]  /*02d0*/  ISETP.GE.AND P4, PT, R18, 0xc, PT ;  /* 0x0000000c1200780c */ /* 0x000fe20003f86270 */
[C---:B0-----:R-:W-:Y:S01]  /*02e0*/  IMAD.SHL.U32 R22, R12.reuse, 0x4, RZ ;  /* 0x000000040c167824 */ /* 0x041fe200078e00ff */
[----:B------:R-:W-:-:S04]  /*02f0*/  LOP3.LUT R20, R12, 0x40, RZ, 0xc0, !PT ;  /* 0x000000400c147812 */ /* 0x000fc800078ec0ff */
[----:B------:R-:W-:-:S05]  /*0300*/  LOP3.LUT R15, R22, 0xc0, RZ, 0xc0, !PT ;  /* 0x000000c0160f7812 */ /* 0x000fca00078ec0ff */
[----:B------:R-:W-:Y:S01]  /*0310*/  IMAD R21, R20, 0x4, R15 ;  /* 0x0000000414157824 */ /* 0x000fe200078e020f */
[----:B------:R-:W-:Y:S01]  /*0320*/  LOP3.LUT R15, R3, 0x4, R0, 0xfe, !PT ;  /* 0x00000004030f7812 */ /* 0x000fe200078efe00 */
[----:B------:R-:W-:-:S03]  /*0330*/  IMAD.HI R20, R16, 0x55555556, RZ ;  /* 0x5555555610147827 */ /* 0x000fc600078e02ff */
[----:B------:R-:W-:Y:S01]  /*0340*/  LOP3.LUT R22, R21, 0x3c, R22, 0xf8, !PT ;  /* 0x0000003c15167812 */ /* 0x000fe200078ef816 */
[----:B------:R-:W-:Y:S01]  /*0350*/  IMAD.HI R19, R15, 0x55555556, RZ ;  /* 0x555555560f137827 */ /* 0x000fe200078e02ff */
[----:B------:R-:W-:Y:S02]  /*0360*/  LEA.HI R17, R20, R20, RZ, 0x1 ;  /* 0x0000001414117211 */ /* 0x000fe400078f08ff */
[----:B------:R-:W-:Y:S02]  /*0370*/  LEA.HI R22, R21, R22, RZ, 0x1a ;  /* 0x0000001615167211 */ /* 0x000fe400078fd0ff */
[----:B------:R-:W-:Y:S01]  /*0380*/  LEA.HI R14, R19, R19, RZ, 0x1 ;  /* 0x00000013130e7211 */ /* 0x000fe200078f08ff */
[----:B------:R-:W-:Y:S01]  /*0390*/  IMAD R16, R17, -0x3, R16 ;  /* 0xfffffffd11107824 */ /* 0x000fe200078e0210 */
[----:B------:R-:W-:Y:S01]  /*03a0*/  LEA R20, R22, UR5, 0x2 ;  /* 0x0000000516147c11 */ /* 0x000fe2000f8e10ff */
[----:B------:R-:W-:Y:S01]  /*03b0*/  IMAD.HI R22, R18, 0x55555556, RZ ;  /* 0x5555555612167827 */ /* 0x000fe200078e02ff */
[----:B------:R-:W-:-:S02]  /*03c0*/  LOP3.LUT R19, R12, 0x7f, RZ, 0xc0, !PT ;  /* 0x0000007f0c137812 */ /* 0x000fc400078ec0ff */
[----:B------:R-:W-:Y:S01]  /*03d0*/  ISETP.GE.AND P0, PT, R15, 0xc, PT ;  /* 0x0000000c0f00780c */ /* 0x000fe20003f06270 */
[C---:B------:R-:W-:Y:S01]  /*03e0*/  IMAD R27, R14.reuse, -0x3, R15 ;  /* 0xfffffffd0e1b7824 */ /* 0x040fe200078e020f */
[----:B------:R-:W-:Y:S01]  /*03f0*/  LOP3.LUT R12, R19, 0x80, RZ, 0xfc, !PT ;  /* 0x00000080130c7812 */ /* 0x000fe200078efcff */
[----:B------:R-:W-:Y:S01]  /*0400*/  IMAD R15, R17, 0x30000, R16 ;  /* 0x00030000110f7824 */ /* 0x000fe200078e0210 */
[C---:B------:R-:W-:Y:S01]  /*0410*/  LOP3.LUT R16, R19.reuse, 0x180, RZ, 0xfc, !PT ;  /* 0x0000018013107812 */ /* 0x040fe200078efcff */
[----:B------:R-:W-:Y:S01]  /*0420*/  IMAD R27, R14, 0x30000, R27 ;  /* 0x000300000e1b7824 */ /* 0x000fe200078e021b */
[----:B------:R-:W-:Y:S01]  /*0430*/  LOP3.LUT R14, R19, 0x100, RZ, 0xfc, !PT ;  /* 0x00000100130e7812 */ /* 0x000fe200078efcff */
[----:B------:R-:W-:Y:S01]  /*0440*/  IMAD.IADD R21, R0, 0x1, R19 ;  /* 0x0000000100157824 */ /* 0x000fe200078e0213 */
[-C--:B------:R-:W-:Y:S01]  /*0450*/  LEA.HI R12, R12, R19.reuse, RZ, 0x1a ;  /* 0x000000130c0c7211 */ /* 0x080fe200078fd0ff */
[----:B------:R-:W-:Y:S01]  /*0460*/  IMAD R15, R2, 0x3, R15 ;  /* 0x00000003020f7824 */ /* 0x000fe200078e020f */
[----:B------:R-:W-:-:S02]  /*0470*/  LEA.HI R14, R14, R19, RZ, 0x1a ;  /* 0x000000130e0e7211 */ /* 0x000fc400078fd0ff */
[----:B------:R-:W-:Y:S02]  /*0480*/  LEA.HI R16, R16, R19, RZ, 0x1a ;  /* 0x0000001310107211 */ /* 0x000fe400078fd0ff */
[----:B------:R-:W-:Y:S02]  /*0490*/  LEA R21, R21, UR5, 0x2 ;  /* 0x0000000515157c11 */ /* 0x000fe4000f8e10ff */
[----:B------:R-:W-:Y:S02]  /*04a0*/  LEA R23, R12, UR5, 0x2 ;  /* 0x000000050c177c11 */ /* 0x000fe4000f8e10ff */
[----:B------:R-:W-:Y:S02]  /*04b0*/  LEA R25, R14, UR5, 0x2 ;  /* 0x000000050e197c11 */ /* 0x000fe4000f8e10ff */
[----:B------:R-:W-:Y:S02]  /*04c0*/  LEA R16, R16, UR5, 0x2 ;  /* 0x0000000510107c11 */ /* 0x000fe4000f8e10ff */
[----:B------:R-:W-:Y:S01]  /*04d0*/  LOP3.LUT R12, R3, 0xc, R0, 0xfe, !PT ;  /* 0x0000000c030c7812 */ /* 0x000fe200078efe00 */
[----:B--2---:R-:W-:Y:S04]  /*04e0*/  STS [R20], R8 ;  /* 0x0000000814007388 */ /* 0x004fe80000000800 */
[----:B------:R0:W-:Y:S04]  /*04f0*/  STS [R20+0x4], R9 ;  /* 0x0000040914007388 */ /* 0x0001e80000000800 */
[----:B------:R1:W-:Y:S04]  /*0500*/  STS [R20+0x8], R10 ;  /* 0x0000080a14007388 */ /* 0x0003e80000000800 */
[----:B------:R2:W-:Y:S01]  /*0510*/  STS [R20+0xc], R11 ;  /* 0x00000c0b14007388 */ /* 0x0005e20000000800 */
[----:B0-----:R-:W0:Y:S08]  /*0520*/  LDC.64 R8, c[0x0][0x218] ;  /* 0x00008600ff087b82 */ /* 0x001e300000000a00 */
[----:B------:R-:W-:Y:S01]  /*0530*/  BAR.SYNC.DEFER_BLOCKING 0x0 ;  /* 0x0000000000007b1d */ /* 0x000fe20000010000 */
[----:B-1----:R-:W-:-:S02]  /*0540*/  LOP3.LUT R10, R3, 0xa, R0, 0xfe, !PT ;  /* 0x0000000a030a7812 */ /* 0x002fc400078efe00 */
[----:B--2---:R-:W-:Y:S02]  /*0550*/  LOP3.LUT R11, R3, 0x8, R0, 0xfe, !PT ;  /* 0x00000008030b7812 */ /* 0x004fe400078efe00 */
[----:B------:R-:W-:Y:S02]  /*0560*/  ISETP.GE.AND P1, PT, R10, 0xc, PT ;  /* 0x0000000c0a00780c */ /* 0x000fe40003f26270 */
[C---:B------:R-:W-:Y:S01]  /*0570*/  ISETP.GE.AND P2, PT, R11.reuse, 0xc, PT ;  /* 0x0000000c0b00780c */ /* 0x040fe20003f46270 */
[----:B------:R-:W-:Y:S01]  /*0580*/  IMAD.HI R24, R11, 0x55555556, RZ ;  /* 0x555555560b187827 */ /* 0x000fe200078e02ff */
[----:B------:R-:W1:Y:S04]  /*0590*/  LDS R29, [R21] ;  /* 0x00000000151d7984 */ /* 0x000e680000000800 */
[----:B------:R-:W2:Y:S04]  /*05a0*/  LDS R14, [R23+0x200] ;  /* 0x00020000170e7984 */ /* 0x000ea80000000800 */
[----:B------:R-:W3:Y:S04]  /*05b0*/  LDS R17, [R25+0x400] ;  /* 0x0004000019117984 */ /* 0x000ee80000000800 */
[----:B------:R-:W5:Y:S01]  /*05c0*/  LDS R19, [R16+0x600] ;  /* 0x0006000010137984 */ /* 0x000f620000000800 */
[----:B------:R-:W-:Y:S06]  /*05d0*/  BAR.SYNC.DEFER_BLOCKING 0x0 ;  /* 0x0000000000007b1d */ /* 0x000fec0000010000 */
[----:B----4-:R4:W-:Y:S04]  /*05e0*/  STS [R20], R4 ;  /* 0x0000000414007388 */ /* 0x0109e80000000800 */
[----:B------:R0:W-:Y:S04]  /*05f0*/  STS [R20+0x4], R5 ;  /* 0x0000040514007388 */ /* 0x0001e80000000800 */
[----:B------:R0:W-:Y:S01]  /*0600*/  STS [R20+0x8], R6 ;  /* 0x0000080614007388 */ /* 0x0001e20000000800 */
[----:B----4-:R-:W-:-:S03]  /*0610*/  LEA.HI R4, R24, R24, RZ, 0x1 ;  /* 0x0000001818047211 */ /* 0x010fc600078f08ff */
[----:B------:R4:W-:Y:S01]  /*0620*/  STS [R20+0xc], R7 ;  /* 0x00000c0714007388 */ /* 0x0009e20000000800 */
[----:B0-----:R-:W-:Y:S01]  /*0630*/  LEA.HI R5, R22, R22, RZ, 0x1 ;  /* 0x0000001616057211 */ /* 0x001fe200078f08ff */
[----:B------:R-:W-:Y:S01]  /*0640*/  IMAD R11, R4, -0x3, R11 ;  /* 0xfffffffd040b7824 */ /* 0x000fe200078e020b */
[----:B------:R-:W-:Y:S01]  /*0650*/  BAR.SYNC.DEFER_BLOCKING 0x0 ;  /* 0x0000000000007b1d */ /* 0x000fe20000010000 */
[----:B------:R-:W-:-:S04]  /*0660*/  IMAD.HI R6, R10, 0x55555556, RZ ;  /* 0x555555560a067827 */ /* 0x000fc800078e02ff */
[----:B----4-:R-:W-:Y:S02]  /*0670*/  IMAD R7, R5, -0x3, R18 ;  /* 0xfffffffd05077824 */ /* 0x010fe400078e0212 */
[----:B------:R-:W-:-:S04]  /*0680*/  IMAD.HI R18, R12, 0x55555556, RZ ;  /* 0x555555560c127827 */ /* 0x000fc800078e02ff */
[----:B------:R-:W-:Y:S02]  /*0690*/  IMAD R20, R2, 0x3, R7 ;  /* 0x0000000302147824 */ /* 0x000fe400078e0207 */
[----:B------:R-:W-:Y:S01]  /*06a0*/  IMAD R7, R4, 0x30000, R11 ;  /* 0x0003000004077824 */ /* 0x000fe200078e020b */
[----:B------:R-:W-:Y:S01]  /*06b0*/  LEA.HI R4, R18, R18, RZ, 0x1 ;  /* 0x0000001212047211 */ /* 0x000fe200078f08ff */
[----:B------:R-:W-:Y:S01]  /*06c0*/  IMAD R11, R5, 0x30000, R20 ;  /* 0x00030000050b7824 */ /* 0x000fe200078e0214 */
[----:B------:R-:W-:-:S03]  /*06d0*/  LEA.HI R5, R6, R6, RZ, 0x1 ;  /* 0x0000000606057211 */ /* 0x000fc600078f08ff */
[----:B------:R-:W-:Y:S02]  /*06e0*/  IMAD R18, R4, -0x3, R12 ;  /* 0xfffffffd04127824 */ /* 0x000fe400078e020c */
[----:B------:R-:W-:Y:S01]  /*06f0*/  IMAD R6, R5, -0x3, R10 ;  /* 0xfffffffd05067824 */ /* 0x000fe200078e020a */
[----:B------:R-:W0:Y:S01]  /*0700*/  LDS R21, [R21] ;  /* 0x0000000015157984 */ /* 0x000e220000000800 */
[----:B------:R-:W-:-:S03]  /*0710*/  IMAD.WIDE R10, R11, 0x4, R8 ;  /* 0x000000040b0a7825 */ /* 0x000fc600078e0208 */
[----:B------:R-:W4:Y:S01]  /*0720*/  LDS R23, [R23+0x200] ;  /* 0x0002000017177984 */ /* 0x000f220000000800 */
[----:B------:R-:W-:-:S03]  /*0730*/  IMAD.WIDE R12, R13, 0x4, R8 ;  /* 0x000000040d0c7825 */ /* 0x000fc600078e0208 */
[----:B------:R-:W4:Y:S01]  /*0740*/  LDS R25, [R25+0x400] ;  /* 0x0004000019197984 */ /* 0x000f220000000800 */
[----:B------:R-:W-:Y:S02]  /*0750*/  IMAD R6, R5, 0x30000, R6 ;  /* 0x0003000005067824 */ /* 0x000fe400078e0206 */
[----:B------:R-:W-:Y:S01]  /*0760*/  IMAD R4, R4, 0x30000, R18 ;  /* 0x0003000004047824 */ /* 0x000fe200078e0212 */
[----:B-1----:R1:W-:Y:S01]  /*0770*/  @!P4 STG.E desc[UR8][R10.64], R29 ;  /* 0x0000001d0a00c986 */ /* 0x0023e2000c101908 */
[----:B------:R-:W-:Y:S01]  /*0780*/  PLOP3.LUT P4, PT, PT, PT, UP0, 0x80, 0x0 ;  /* 0x000000000000781c */ /* 0x000fe20003f8f008 */
[C---:B------:R-:W-:Y:S02]  /*0790*/  IMAD R5, R2.reuse, 0x3, R27 ;  /* 0x0000000302057824 */ /* 0x040fe400078e021b */
[----:B--2---:R2:W-:Y:S01]  /*07a0*/  @!P5 STG.E desc[UR8][R12.64], R14 ;  /* 0x0000000e0c00d986 */ /* 0x0045e2000c101908 */
[----:B------:R-:W-:Y:S01]  /*07b0*/  PLOP3.LUT P5, PT, PT, PT, UP0, 0x40, 0x0 ;  /* 0x000000000000781c */ /* 0x000fe20003fae808 */
[----:B------:R-:W-:-:S02]  /*07c0*/  IMAD R27, R2, 0x3, R7 ;  /* 0x00000003021b7824 */ /* 0x000fc400078e0207 */
[C---:B------:R-:W-:Y:S02]  /*07d0*/  IMAD R18, R2.reuse, 0x3, R6 ;  /* 0x0000000302127824 */ /* 0x040fe400078e0206 */
[----:B------:R-:W-:Y:S02]  /*07e0*/  IMAD R20, R2, 0x3, R4 ;  /* 0x0000000302147824 */ /* 0x000fe400078e0204 */
[----:B------:R-:W-:-:S04]  /*07f0*/  IMAD.WIDE R4, R5, 0x4, R8 ;  /* 0x0000000405047825 */ /* 0x000fc800078e0208 */
[--C-:B------:R-:W-:Y:S01]  /*0800*/  IMAD.WIDE R6, R15, 0x4, R8.reuse ;  /* 0x000000040f067825 */ /* 0x100fe200078e0208 */
[----:B---3--:R3:W-:Y:S03]  /*0810*/  @!P0 STG.E desc[UR8][R4.64], R17 ;  /* 0x0000001104008986 */ /* 0x0087e6000c101908 */
[--C-:B-1----:R-:W-:Y:S01]  /*0820*/  IMAD.WIDE R10, R27, 0x4, R8.reuse ;  /* 0x000000041b0a7825 */ /* 0x102fe200078e0208 */
[----:B-----5:R3:W-:Y:S03]  /*0830*/  @!P3 STG.E desc[UR8][R6.64], R19 ;  /* 0x000000130600b986 */ /* 0x0207e6000c101908 */
[----:B--2---:R-:W-:-:S04]  /*0840*/  IMAD.WIDE R12, R18, 0x4, R8 ;  /* 0x00000004120c7825 */ /* 0x004fc800078e0208 */
[----:B------:R-:W-:Y:S01]  /*0850*/  IMAD.WIDE R14, R20, 0x4, R8 ;  /* 0x00000004140e7825 */ /* 0x000fe200078e0208 */
[----:B0-----:R3:W-:Y:S04]  /*0860*/  @!P2 STG.E desc[UR8][R10.64], R21 ;  /* 0x000000150a00a986 */ /* 0x0017e8000c101908 */
[----:B----4-:R3:W-:Y:S04]  /*0870*/  @!P1 STG.E desc[UR8][R12.64], R23 ;  /* 0x000000170c009986 */ /* 0x0107e8000c101908 */
[----:B------:R3:W-:Y:S01]  /*0880*/  @!P4 STG.E desc[UR8][R14.64], R25 ;  /* 0x000000190e00c986 */ /* 0x0007e2000c101908 */
[----:B------:R-:W-:Y:S05]  /*0890*/  @!P5 EXIT ;  /* 0x000000000000d94d */ /* 0x000fea0003800000 */
[----:B---3--:R-:W0:Y:S01]  /*08a0*/  LDS R5, [R16+0x600] ;  /* 0x0006000010057984 */ /* 0x008e220000000800 */
[----:B------:R-:W-:-:S05]  /*08b0*/  LOP3.LUT R0, R3, 0xe, R0, 0xfe, !PT ;  /* 0x0000000e03007812 */ /* 0x000fca00078efe00 */
[----:B------:R-:W-:-:S05]  /*08c0*/  IMAD.HI R3, R0, 0x55555556, RZ ;  /* 0x5555555600037827 */ /* 0x000fca00078e02ff */
[----:B------:R-:W-:-:S05]  /*08d0*/  LEA.HI R3, R3, R3, RZ, 0x1 ;  /* 0x0000000303037211 */ /* 0x000fca00078f08ff */
[----:B------:R-:W-:-:S04]  /*08e0*/  IMAD R0, R3, -0x3, R0 ;  /* 0xfffffffd03007824 */ /* 0x000fc800078e0200 */
[----:B------:R-:W-:-:S04]  /*08f0*/  IMAD R3, R3, 0x30000, R0 ;  /* 0x0003000003037824 */ /* 0x000fc800078e0200 */
[----:B------:R-:W-:-:S04]  /*0900*/  IMAD R3, R2, 0x3, R3 ;  /* 0x0000000302037824 */ /* 0x000fc800078e0203 */
[----:B------:R-:W-:-:S05]  /*0910*/  IMAD.WIDE R8, R3, 0x4, R8 ;  /* 0x0000000403087825 */ /* 0x000fca00078e0208 */
[----:B0-----:R-:W-:Y:S01]  /*0920*/  STG.E desc[UR8][R8.64], R5 ;  /* 0x0000000508007986 */ /* 0x001fe2000c101908 */
[----:B------:R-:W-:Y:S05]  /*0930*/  EXIT ;  /* 0x000000000000794d */ /* 0x000fea0003800000 */
.L_x_0:
[----:B------:R-:W-:-:S00]  /*0940*/  BRA `(.L_x_0) ;  /* 0xfffffffc00fc7947 */ /* 0x000fc0000383ffff */
[----:B------:R-:W-:-:S00]  /*0950*/  NOP ;  /* 0x0000000000007918 */ /* 0x000fc00000000000 */
        /* <DEDUP_REMOVED lines=10> */
.L_x_1:


//--------------------- .nv.shared.triton_poi_fused_9 --------------------------
	.section	.nv.shared.triton_poi_fused_9,"aw",@nobits
	.sectionflags	@""
	.align	16
	.zero		1024


//--------------------- .nv.constant0.triton_poi_fused_9 --------------------------
	.section	.nv.constant0.triton_poi_fused_9,"a",@progbits
	.sectionflags	@""
	.align	4
.nv.constant0.triton_poi_fused_9:
	.zero		552
